//
// Generated by NVIDIA NVVM Compiler
//
// Compiler Build ID: CL-36424714
// Cuda compilation tools, release 13.0, V13.0.88
// Based on NVVM 20.0.0
//

.version 9.0
.target sm_100
.address_size 64

	// .globl	_Z25parallel_histogram_kernelPcjPj

.visible .entry _Z25parallel_histogram_kernelPcjPj(
	.param .u64 .ptr .align 1 _Z25parallel_histogram_kernelPcjPj_param_0,
	.param .u32 _Z25parallel_histogram_kernelPcjPj_param_1,
	.param .u64 .ptr .align 1 _Z25parallel_histogram_kernelPcjPj_param_2
)
{
	.reg .pred 	%p<3>;
	.reg .b16 	%rs<4>;
	.reg .b32 	%r<7>;
	.reg .b64 	%rd<10>;

	ld.param.u64 	%rd1, [_Z25parallel_histogram_kernelPcjPj_param_0];
	ld.param.u32 	%r2, [_Z25parallel_histogram_kernelPcjPj_param_1];
	ld.param.u64 	%rd2, [_Z25parallel_histogram_kernelPcjPj_param_2];
	mov.u32 	%r3, %ctaid.x;
	mov.u32 	%r4, %ntid.x;
	mov.u32 	%r5, %tid.x;
	mad.lo.s32 	%r1, %r3, %r4, %r5;
	setp.ge.u32 	%p1, %r1, %r2;
	@%p1 bra 	$L__BB0_3;
	cvta.to.global.u64 	%rd3, %rd1;
	cvt.u64.u32 	%rd4, %r1;
	add.s64 	%rd5, %rd3, %rd4;
	ld.global.u8 	%rs2, [%rd5];
	add.s16 	%rs1, %rs2, -97;
	and.b16  	%rs3, %rs1, 255;
	setp.gt.u16 	%p2, %rs3, 25;
	@%p2 bra 	$L__BB0_3;
	cvt.u64.u16 	%rd6, %rs1;
	and.b64  	%rd7, %rd6, 252;
	cvta.to.global.u64 	%rd8, %rd2;
	add.s64 	%rd9, %rd8, %rd7;
	atom.global.add.u32 	%r6, [%rd9], 1;
$L__BB0_3:
	ret;

}


// ===== COMPILED SASS (sm_100) =====

	.target	sm_100

	.elftype	@"ET_EXEC"


//--------------------- .note.nv.tkinfo           --------------------------
	.section	.note.nv.tkinfo,"",@"SHT_NOTE"
	.sectionflags	@"SHF_NOTE_NV_TKINFO"
	.tkinfo
        /*0018*/ 	.word	0x00000002
        /*0030*/ 	.string	""
        /*0030*/ 	.string	"ptxas"
        /*0030*/ 	.string	"Cuda compilation tools, release 13.0, V13.0.88"
        /*0030*/ 	.string	"Build cuda_13.0.r13.0/compiler.36424714_0"
        /*0030*/ 	.string	"-arch sm_100 -m 64 "



//--------------------- .note.nv.cuinfo           --------------------------
	.section	.note.nv.cuinfo,"",@"SHT_NOTE"
	.sectionflags	@"SHF_NOTE_NV_CUINFO"
        /*0018*/ 	.short	0x0002
        /*001a*/ 	.short	0x0064
        /*001c*/ 	.short	0x0082
	.zero		2


//--------------------- .nv.info                  --------------------------
	.section	.nv.info,"",@"SHT_CUDA_INFO"
	.align	4


	//----- nvinfo : EIATTR_REGCOUNT
	.align		4
        /*0000*/ 	.byte	0x04, 0x2f
        /*0002*/ 	.short	(.L_1 - .L_0)
	.align		4
.L_0:
        /*0004*/ 	.word	index@(_Z25parallel_histogram_kernelPcjPj)
        /*0008*/ 	.word	0x00000008


	//----- nvinfo : EIATTR_FRAME_SIZE
	.align		4
.L_1:
        /*000c*/ 	.byte	0x04, 0x11
        /*000e*/ 	.short	(.L_3 - .L_2)
	.align		4
.L_2:
        /*0010*/ 	.word	index@(_Z25parallel_histogram_kernelPcjPj)
        /*0014*/ 	.word	0x00000000


	//----- nvinfo : EIATTR_MIN_STACK_SIZE
	.align		4
.L_3:
        /*0018*/ 	.byte	0x04, 0x12
        /*001a*/ 	.short	(.L_5 - .L_4)
	.align		4
.L_4:
        /*001c*/ 	.word	index@(_Z25parallel_histogram_kernelPcjPj)
        /*0020*/ 	.word	0x00000000
.L_5:


//--------------------- .nv.compat                --------------------------
	.section	.nv.compat,"",@"SHT_CUDA_COMPAT_INFO"
	.align	4
        /*0000*/ 	.byte	0x02, 0x09, 0x00, 0x00, 0x02, 0x02, 0x01, 0x00, 0x02, 0x05, 0x05, 0x00, 0x03, 0x07, 0x01, 0x01
        /*0010*/ 	.byte	0x02, 0x03, 0x00, 0x00, 0x02, 0x06, 0x01, 0x00, 0x04, 0x0b, 0x08, 0x00, 0x09, 0x00, 0x00, 0x00
        /*0020*/ 	.byte	0x00, 0x00, 0x00, 0x00


//--------------------- .nv.info._Z25parallel_histogram_kernelPcjPj --------------------------
	.section	.nv.info._Z25parallel_histogram_kernelPcjPj,"",@"SHT_CUDA_INFO"
	.sectionflags	@""
	.align	4


	//----- nvinfo : EIATTR_CUDA_API_VERSION
	.align		4
        /*0000*/ 	.byte	0x04, 0x37
        /*0002*/ 	.short	(.L_7 - .L_6)
.L_6:
        /*0004*/ 	.word	0x00000082


	//----- nvinfo : EIATTR_KPARAM_INFO
	.align		4
.L_7:
        /*0008*/ 	.byte	0x04, 0x17
        /*000a*/ 	.short	(.L_9 - .L_8)
.L_8:
        /*000c*/ 	.word	0x00000000
        /*0010*/ 	.short	0x0002
        /*0012*/ 	.short	0x0010
        /*0014*/ 	.byte	0x00, 0xf5, 0x21, 0x00


	//----- nvinfo : EIATTR_KPARAM_INFO
	.align		4
.L_9:
        /*0018*/ 	.byte	0x04, 0x17
        /*001a*/ 	.short	(.L_11 - .L_10)
.L_10:
        /*001c*/ 	.word	0x00000000
        /*0020*/ 	.short	0x0001
        /*0022*/ 	.short	0x0008
        /*0024*/ 	.byte	0x00, 0xf0, 0x11, 0x00


	//----- nvinfo : EIATTR_KPARAM_INFO
	.align		4
.L_11:
        /*0028*/ 	.byte	0x04, 0x17
        /*002a*/ 	.short	(.L_13 - .L_12)
.L_12:
        /*002c*/ 	.word	0x00000000
        /*0030*/ 	.short	0x0000
        /*0032*/ 	.short	0x0000
        /*0034*/ 	.byte	0x00, 0xf5, 0x21, 0x00


	//----- nvinfo : EIATTR_SPARSE_MMA_MASK
	.align		4
.L_13:
        /*0038*/ 	.byte	0x03, 0x50
        /*003a*/ 	.short	0x0000


	//----- nvinfo : EIATTR_MAXREG_COUNT
	.align		4
        /*003c*/ 	.byte	0x03, 0x1b
        /*003e*/ 	.short	0x00ff


	//----- nvinfo : EIATTR_MERCURY_ISA_VERSION
	.align		4
        /*0040*/ 	.byte	0x03, 0x5f
        /*0042*/ 	.short	0x0101


	//----- nvinfo : EIATTR_VRC_CTA_INIT_COUNT
	.align		4
        /*0044*/ 	.byte	0x02, 0x4a
	.zero		1
	.zero		1


	//----- nvinfo : EIATTR_EXIT_INSTR_OFFSETS
	.align		4
        /*0048*/ 	.byte	0x04, 0x1c
        /*004a*/ 	.short	(.L_15 - .L_14)


	//   ....[0]....
.L_14:
        /*004c*/ 	.word	0x00000070


	//   ....[1]....
        /*0050*/ 	.word	0x00000100


	//   ....[2]....
        /*0054*/ 	.word	0x00000170


	//----- nvinfo : EIATTR_CBANK_PARAM_SIZE
	.align		4
.L_15:
        /*0058*/ 	.byte	0x03, 0x19
        /*005a*/ 	.short	0x0018


	//----- nvinfo : EIATTR_PARAM_CBANK
	.align		4
        /*005c*/ 	.byte	0x04, 0x0a
        /*005e*/ 	.short	(.L_17 - .L_16)
	.align		4
.L_16:
        /*0060*/ 	.word	index@(.nv.constant0._Z25parallel_histogram_kernelPcjPj)
        /*0064*/ 	.short	0x0380
        /*0066*/ 	.short	0x0018


	//----- nvinfo : EIATTR_SW_WAR
	.align		4
.L_17:
        /*0068*/ 	.byte	0x04, 0x36
        /*006a*/ 	.short	(.L_19 - .L_18)
.L_18:
        /*006c*/ 	.word	0x00000008
.L_19:


//--------------------- .nv.callgraph             --------------------------
	.section	.nv.callgraph,"",@"SHT_CUDA_CALLGRAPH"
	.align	4
	.sectionentsize	8
	.align		4
        /*0000*/ 	.word	0x00000000
	.align		4
        /*0004*/ 	.word	0xffffffff
	.align		4
        /*0008*/ 	.word	0x00000000
	.align		4
        /*000c*/ 	.word	0xfffffffe
	.align		4
        /*0010*/ 	.word	0x00000000
	.align		4
        /*0014*/ 	.word	0xfffffffd
	.align		4
        /*0018*/ 	.word	0x00000000
	.align		4
        /*001c*/ 	.word	0xfffffffc


//--------------------- .text._Z25parallel_histogram_kernelPcjPj --------------------------
	.section	.text._Z25parallel_histogram_kernelPcjPj,"ax",@progbits
	.align	128
        .global         _Z25parallel_histogram_kernelPcjPj
        .type           _Z25parallel_histogram_kernelPcjPj,@function
        .size           _Z25parallel_histogram_kernelPcjPj,(.L_x_1 - _Z25parallel_histogram_kernelPcjPj)
        .other          _Z25parallel_histogram_kernelPcjPj,@"STO_CUDA_ENTRY STV_DEFAULT"
_Z25parallel_histogram_kernelPcjPj:
.text._Z25parallel_histogram_kernelPcjPj:
[----:B------:R-:W-:Y:S01]  /*0000*/  LDC R1, c[0x0][0x37c] ;  /* 0x0000df00ff017b82 */ /* 0x000fe20000000800 */
[----:B------:R-:W0:Y:S07]  /*0010*/  S2R R3, SR_TID.X ;  /* 0x0000000000037919 */ /* 0x000e2e0000002100 */
[----:B------:R-:W0:Y:S01]  /*0020*/  S2UR UR4, SR_CTAID.X ;  /* 0x00000000000479c3 */ /* 0x000e220000002500 */
[----:B------:R-:W1:Y:S07]  /*0030*/  LDCU UR5, c[0x0][0x388] ;  /* 0x00007100ff0577ac */ /* 0x000e6e0008000800 */
[----:B------:R-:W0:Y:S02]  /*0040*/  LDC R2, c[0x0][0x360] ;  /* 0x0000d800ff027b82 */ /* 0x000e240000000800 */
[----:B0-----:R-:W-:-:S05]  /*0050*/  IMAD R2, R2, UR4, R3 ;  /* 0x0000000402027c24 */ /* 0x001fca000f8e0203 */
[----:B-1----:R-:W-:-:S13]  /*0060*/  ISETP.GE.U32.AND P0, PT, R2, UR5, PT ;  /* 0x0000000502007c0c */ /* 0x002fda000bf06070 */
[----:B------:R-:W-:Y:S05]  /*0070*/  @P0 EXIT ;  /* 0x000000000000094d */ /* 0x000fea0003800000 */
[----:B------:R-:W0:Y:S01]  /*0080*/  LDCU.64 UR6, c[0x0][0x380] ;  /* 0x00007000ff0677ac */ /* 0x000e220008000a00 */
[----:B------:R-:W1:Y:S01]  /*0090*/  LDCU.64 UR4, c[0x0][0x358] ;  /* 0x00006b00ff0477ac */ /* 0x000e620008000a00 */
[----:B0-----:R-:W-:-:S05]  /*00a0*/  IADD3 R2, P0, PT, R2, UR6, RZ ;  /* 0x0000000602027c10 */ /* 0x001fca000ff1e0ff */
[----:B------:R-:W-:-:S05]  /*00b0*/  IMAD.X R3, RZ, RZ, UR7, P0 ;  /* 0x00000007ff037e24 */ /* 0x000fca00080e06ff */
[----:B-1----:R-:W2:Y:S02]  /*00c0*/  LDG.E.U8 R2, desc[UR4][R2.64] ;  /* 0x0000000402027981 */ /* 0x002ea4000c1e1100 */
[----:B--2---:R-:W-:-:S05]  /*00d0*/  VIADD R0, R2, 0xffffff9f ;  /* 0xffffff9f02007836 */ /* 0x004fca0000000000 */
[----:B------:R-:W-:-:S04]  /*00e0*/  LOP3.LUT R4, R0, 0xff, RZ, 0xc0, !PT ;  /* 0x000000ff00047812 */ /* 0x000fc800078ec0ff */
[----:B------:R-:W-:-:S13]  /*00f0*/  ISETP.GT.U32.AND P0, PT, R4, 0x19, PT ;  /* 0x000000190400780c */ /* 0x000fda0003f04070 */
[----:B------:R-:W-:Y:S05]  /*0100*/  @P0 EXIT ;  /* 0x000000000000094d */ /* 0x000fea0003800000 */
[----:B------:R-:W0:Y:S01]  /*0110*/  LDCU.64 UR6, c[0x0][0x390] ;  /* 0x00007200ff0677ac */ /* 0x000e220008000a00 */
[----:B------:R-:W-:Y:S01]  /*0120*/  LOP3.LUT R0, R0, 0xfc, RZ, 0xc0, !PT ;  /* 0x000000fc00007812 */ /* 0x000fe200078ec0ff */
[----:B------:R-:W-:-:S03]  /*0130*/  IMAD.MOV.U32 R5, RZ, RZ, 0x1 ;  /* 0x00000001ff057424 */ /* 0x000fc600078e00ff */
[----:B0-----:R-:W-:-:S05]  /*0140*/  IADD3 R2, P0, PT, R0, UR6, RZ ;  /* 0x0000000600027c10 */ /* 0x001fca000ff1e0ff */
[----:B------:R-:W-:-:S05]  /*0150*/  IMAD.X R3, RZ, RZ, UR7, P0 ;  /* 0x00000007ff037e24 */ /* 0x000fca00080e06ff */
[----:B------:R-:W-:Y:S01]  /*0160*/  REDG.E.ADD.STRONG.GPU desc[UR4][R2.64], R5 ;  /* 0x000000050200798e */ /* 0x000fe2000c12e104 */
[----:B------:R-:W-:Y:S05]  /*0170*/  EXIT ;  /* 0x000000000000794d */ /* 0x000fea0003800000 */
.L_x_0:
[----:B------:R-:W-:-:S00]  /*0180*/  BRA `(.L_x_0) ;  /* 0xfffffffc00fc7947 */ /* 0x000fc0000383ffff */
[----:B------:R-:W-:-:S00]  /*0190*/  NOP ;  /* 0x0000000000007918 */ /* 0x000fc00000000000 */
        /* <DEDUP_REMOVED lines=14> */
.L_x_1:


//--------------------- .nv.shared.reserved.0     --------------------------
	.section	.nv.shared.reserved.0,"aw",@nobits
	.weak		__nv_reservedSMEM_offset_0_alias
	.size		__nv_reservedSMEM_offset_0_alias, 0, 64
	.other		__nv_reservedSMEM_offset_0_alias,@"STO_CUDA_RESERVED_SHARED STV_DEFAULT"
__nv_reservedSMEM_offset_0_alias:
	.zero		0
	.zero		64


//--------------------- .nv.constant0._Z25parallel_histogram_kernelPcjPj --------------------------
	.section	.nv.constant0._Z25parallel_histogram_kernelPcjPj,"a",@progbits
	.sectionflags	@""
	.align	4
.nv.constant0._Z25parallel_histogram_kernelPcjPj:
	.zero		920


//--------------------- SYMBOLS --------------------------

	.type		.nv.reservedSmem.offset0,@object
	.size		.nv.reservedSmem.offset0,0x4
